	.headerflags	@"EF_CUDA_TEXMODE_UNIFIED EF_CUDA_64BIT_ADDRESS EF_CUDA_ACCELERATORS EF_CUDA_SM90 EF_CUDA_VIRTUAL_SM(EF_CUDA_SM90)"
	.elftype	@"ET_EXEC"


//--------------------- .nv.info                  --------------------------
	.section	.nv.info,"",@"SHT_CUDA_INFO"
	.align	4


	//----- nvinfo : EIATTR_REGCOUNT
	.align		4
        /*0000*/ 	.byte	0x04, 0x2f
        /*0002*/ 	.short	(.L_1 - .L_0)
	.align		4
.L_0:
        /*0004*/ 	.word	index@(triton_poi_fused_cat_5)
        /*0008*/ 	.word	0x00000020


	//----- nvinfo : EIATTR_MIN_STACK_SIZE
	.align		4
.L_1:
        /*000c*/ 	.byte	0x04, 0x12
        /*000e*/ 	.short	(.L_3 - .L_2)
	.align		4
.L_2:
        /*0010*/ 	.word	index@(triton_poi_fused_cat_5)
        /*0014*/ 	.word	0x00000000


	//----- nvinfo : EIATTR_FRAME_SIZE
	.align		4
.L_3:
        /*0018*/ 	.byte	0x04, 0x11
        /*001a*/ 	.short	(.L_5 - .L_4)
	.align		4
.L_4:
        /*001c*/ 	.word	index@(triton_poi_fused_cat_5)
        /*0020*/ 	.word	0x00000000


	//----- nvinfo : EIATTR_MIN_STACK_SIZE
	.align		4
.L_5:
        /*0024*/ 	.byte	0x04, 0x12
        /*0026*/ 	.short	(.L_7 - .L_6)
	.align		4
.L_6:
        /*0028*/ 	.word	index@(triton_poi_fused_cat_5)
        /*002c*/ 	.word	0x00000000
.L_7:


//--------------------- .nv.info.triton_poi_fused_cat_5 --------------------------
	.section	.nv.info.triton_poi_fused_cat_5,"",@"SHT_CUDA_INFO"
	.sectionflags	@""
	.align	4


	//----- nvinfo : EIATTR_CUDA_API_VERSION
	.align		4
        /*0000*/ 	.byte	0x04, 0x37
        /*0002*/ 	.short	(.L_9 - .L_8)
.L_8:
        /*0004*/ 	.word	0x0000007c


	//----- nvinfo : EIATTR_KPARAM_INFO
	.align		4
.L_9:
        /*0008*/ 	.byte	0x04, 0x17
        /*000a*/ 	.short	(.L_11 - .L_10)
.L_10:
        /*000c*/ 	.word	0x00000000
        /*0010*/ 	.short	0x0004
        /*0012*/ 	.short	0x0020
        /*0014*/ 	.byte	0x00, 0xf0, 0x11, 0x00


	//----- nvinfo : EIATTR_KPARAM_INFO
	.align		4
.L_11:
        /*0018*/ 	.byte	0x04, 0x17
        /*001a*/ 	.short	(.L_13 - .L_12)
.L_12:
        /*001c*/ 	.word	0x00000000
        /*0020*/ 	.short	0x0003
        /*0022*/ 	.short	0x0018
        /*0024*/ 	.byte	0x00, 0xf4, 0x21, 0x00


	//----- nvinfo : EIATTR_KPARAM_INFO
	.align		4
.L_13:
        /*0028*/ 	.byte	0x04, 0x17
        /*002a*/ 	.short	(.L_15 - .L_14)
.L_14:
        /*002c*/ 	.word	0x00000000
        /*0030*/ 	.short	0x0002
        /*0032*/ 	.short	0x0010
        /*0034*/ 	.byte	0x00, 0xf4, 0x21, 0x00


	//----- nvinfo : EIATTR_KPARAM_INFO
	.align		4
.L_15:
        /*0038*/ 	.byte	0x04, 0x17
        /*003a*/ 	.short	(.L_17 - .L_16)
.L_16:
        /*003c*/ 	.word	0x00000000
        /*0040*/ 	.short	0x0001
        /*0042*/ 	.short	0x0008
        /*0044*/ 	.byte	0x00, 0xf4, 0x21, 0x00


	//----- nvinfo : EIATTR_KPARAM_INFO
	.align		4
.L_17:
        /*0048*/ 	.byte	0x04, 0x17
        /*004a*/ 	.short	(.L_19 - .L_18)
.L_18:
        /*004c*/ 	.word	0x00000000
        /*0050*/ 	.short	0x0000
        /*0052*/ 	.short	0x0000
        /*0054*/ 	.byte	0x00, 0xf4, 0x21, 0x00


	//----- nvinfo : EIATTR_SPARSE_MMA_MASK
	.align		4
.L_19:
        /*0058*/ 	.byte	0x03, 0x50
        /*005a*/ 	.short	0x0000


	//----- nvinfo : EIATTR_MAXREG_COUNT
	.align		4
        /*005c*/ 	.byte	0x03, 0x1b
        /*005e*/ 	.short	0x00ff


	//----- nvinfo : EIATTR_EXIT_INSTR_OFFSETS
	.align		4
        /*0060*/ 	.byte	0x04, 0x1c
        /*0062*/ 	.short	(.L_21 - .L_20)


	//   ....[0]....
.L_20:
        /*0064*/ 	.word	0x000007d0


	//----- nvinfo : EIATTR_REQNTID
	.align		4
.L_21:
        /*0068*/ 	.byte	0x04, 0x10
        /*006a*/ 	.short	(.L_23 - .L_22)
.L_22:
        /*006c*/ 	.word	0x00000080
        /*0070*/ 	.word	0x00000001
        /*0074*/ 	.word	0x00000001


	//----- nvinfo : EIATTR_CBANK_PARAM_SIZE
	.align		4
.L_23:
        /*0078*/ 	.byte	0x03, 0x19
        /*007a*/ 	.short	0x0024


	//----- nvinfo : EIATTR_PARAM_CBANK
	.align		4
        /*007c*/ 	.byte	0x04, 0x0a
        /*007e*/ 	.short	(.L_25 - .L_24)
	.align		4
.L_24:
        /*0080*/ 	.word	index@(.nv.constant0.triton_poi_fused_cat_5)
        /*0084*/ 	.short	0x0210
        /*0086*/ 	.short	0x0024


	//----- nvinfo : EIATTR_SW_WAR
	.align		4
.L_25:
        /*0088*/ 	.byte	0x04, 0x36
        /*008a*/ 	.short	(.L_27 - .L_26)
.L_26:
        /*008c*/ 	.word	0x00000008
.L_27:


//--------------------- .nv.callgraph             --------------------------
	.section	.nv.callgraph,"",@"SHT_CUDA_CALLGRAPH"
	.align	4
	.sectionentsize	8
	.align		4
        /*0000*/ 	.word	0x00000000
	.align		4
        /*0004*/ 	.word	0xffffffff
	.align		4
        /*0008*/ 	.word	0x00000000
	.align		4
        /*000c*/ 	.word	0xfffffffe
	.align		4
        /*0010*/ 	.word	0x00000000
	.align		4
        /*0014*/ 	.word	0xfffffffd
	.align		4
        /*0018*/ 	.word	0x00000000
	.align		4
        /*001c*/ 	.word	0xfffffffc


//--------------------- .text.triton_poi_fused_cat_5 --------------------------
	.section	.text.triton_poi_fused_cat_5,"ax",@progbits
	.align	128
        .global         triton_poi_fused_cat_5
        .type           triton_poi_fused_cat_5,@function
        .size           triton_poi_fused_cat_5,(.L_x_1 - triton_poi_fused_cat_5)
        .other          triton_poi_fused_cat_5,@"STO_CUDA_ENTRY STV_DEFAULT"
triton_poi_fused_cat_5:
.text.triton_poi_fused_cat_5:
[----:B------:R-:W-:Y:S01]  /*0000*/  LDC R1, c[0x0][0x28] ;  /* 0x00000a00ff017b82 */ /* 0x000fe20000000800 */
[----:B------:R-:W1:Y:S07]  /*0010*/  S2R R0, SR_TID.X ;  /* 0x0000000000007919 */ /* 0x000e6e0000002100 */
[----:B------:R-:W2:Y:S01]  /*0020*/  LDC.64 R18, c[0x0][0x210] ;  /* 0x00008400ff127b82 */ /* 0x000ea20000000a00 */
[----:B------:R-:W-:Y:S01]  /*0030*/  IMAD.MOV.U32 R10, RZ, RZ, RZ ;  /* 0x000000ffff0a7224 */ /* 0x000fe200078e00ff */
[----:B------:R-:W-:Y:S01]  /*0040*/  ULDC.64 UR4, c[0x0][0x208] ;  /* 0x0000820000047ab9 */ /* 0x000fe20000000a00 */
[----:B------:R-:W3:Y:S05]  /*0050*/  S2R R11, SR_CTAID.X ;  /* 0x00000000000b7919 */ /* 0x000eea0000002500 */
[----:B------:R-:W4:Y:S01]  /*0060*/  LDC.64 R12, c[0x0][0x218] ;  /* 0x00008600ff0c7b82 */ /* 0x000f220000000a00 */
[----:B------:R-:W-:Y:S01]  /*0070*/  CS2R R28, SRZ ;  /* 0x00000000001c7805 */ /* 0x000fe2000001ff00 */
[----:B------:R-:W-:Y:S01]  /*0080*/  IMAD.MOV.U32 R24, RZ, RZ, RZ ;  /* 0x000000ffff187224 */ /* 0x000fe200078e00ff */
[----:B------:R-:W-:Y:S01]  /*0090*/  ULDC.64 UR6, c[0x0][0x220] ;  /* 0x0000880000067ab9 */ /* 0x000fe20000000a00 */
[----:B-1----:R-:W-:-:S05]  /*00a0*/  IMAD.SHL.U32 R0, R0, 0x4, RZ ;  /* 0x0000000400007824 */ /* 0x002fca00078e00ff */
[----:B------:R-:W-:-:S05]  /*00b0*/  LOP3.LUT R0, R0, 0x1fc, RZ, 0xc0, !PT ;  /* 0x000001fc00007812 */ /* 0x000fca00078ec0ff */
[----:B---3--:R-:W-:-:S05]  /*00c0*/  IMAD R0, R11, 0x400, R0 ;  /* 0x000004000b007824 */ /* 0x008fca00078e0200 */
[----:B------:R-:W-:-:S04]  /*00d0*/  SHF.R.S32.HI R3, RZ, 0x1f, R0 ;  /* 0x0000001fff037819 */ /* 0x000fc80000011400 */
[CC--:B------:R-:W-:Y:S02]  /*00e0*/  LEA.HI R2, R3.reuse, R0.reuse, RZ, 0x9 ;  /* 0x0000000003027211 */ /* 0x0c0fe400078f48ff */
[----:B------:R-:W-:Y:S02]  /*00f0*/  LEA.HI R6, R3, R0, RZ, 0x13 ;  /* 0x0000000003067211 */ /* 0x000fe400078f98ff */
[----:B------:R-:W-:Y:S02]  /*0100*/  SHF.R.S32.HI R4, RZ, 0x9, R2 ;  /* 0x00000009ff047819 */ /* 0x000fe40000011402 */
[----:B------:R-:W-:Y:S02]  /*0110*/  SHF.R.S32.HI R14, RZ, 0x13, R6 ;  /* 0x00000013ff0e7819 */ /* 0x000fe40000011406 */
[----:B------:R-:W-:-:S03]  /*0120*/  LEA.HI R5, R4, R4, RZ, 0xa ;  /* 0x0000000404057211 */ /* 0x000fc600078f50ff */
[----:B------:R-:W-:Y:S01]  /*0130*/  IMAD.SHL.U32 R14, R14, 0x40000, RZ ;  /* 0x000400000e0e7824 */ /* 0x000fe200078e00ff */
[----:B------:R-:W-:Y:S02]  /*0140*/  LOP3.LUT R3, R5, 0xfffffc00, RZ, 0xc0, !PT ;  /* 0xfffffc0005037812 */ /* 0x000fe400078ec0ff */
[----:B------:R-:W-:Y:S02]  /*0150*/  LOP3.LUT R5, R6, 0xfff80000, RZ, 0xc0, !PT ;  /* 0xfff8000006057812 */ /* 0x000fe400078ec0ff */
[----:B------:R-:W-:Y:S01]  /*0160*/  CS2R R6, SRZ ;  /* 0x0000000000067805 */ /* 0x000fe2000001ff00 */
[----:B------:R-:W-:Y:S01]  /*0170*/  IMAD.IADD R3, R4, 0x1, -R3 ;  /* 0x0000000104037824 */ /* 0x000fe200078e0a03 */
[----:B------:R-:W-:Y:S02]  /*0180*/  IADD3 R17, R14, R0, -R5 ;  /* 0x000000000e117210 */ /* 0x000fe40007ffe805 */
[----:B------:R-:W-:Y:S01]  /*0190*/  CS2R R4, SRZ ;  /* 0x0000000000047805 */ /* 0x000fe2000001ff00 */
[C---:B----4-:R-:W-:Y:S01]  /*01a0*/  IMAD.WIDE R8, R3.reuse, 0x4, R12 ;  /* 0x0000000403087825 */ /* 0x050fe200078e020c */
[----:B------:R-:W-:-:S03]  /*01b0*/  ISETP.GE.AND P0, PT, R3, 0x200, PT ;  /* 0x000002000300780c */ /* 0x000fc60003f06270 */
[----:B--2---:R-:W-:-:S10]  /*01c0*/  IMAD.WIDE R16, R17, 0x4, R18 ;  /* 0x0000000411107825 */ /* 0x004fd400078e0212 */
[----:B------:R1:W2:Y:S04]  /*01d0*/  @!P0 LDG.E.128 R4, desc[UR4][R16.64] ;  /* 0x0000000410048981 */ /* 0x0002a8000c1e1d00 */
[----:B------:R-:W3:Y:S01]  /*01e0*/  @!P0 LDG.E.EL R10, desc[UR4][R8.64] ;  /* 0x00000004080a8981 */ /* 0x000ee2000c2e1900 */
[----:B------:R-:W-:Y:S01]  /*01f0*/  SHF.R.S32.HI R20, RZ, 0x15, R11 ;  /* 0x00000015ff147819 */ /* 0x000fe2000001140b */
[----:B------:R-:W-:Y:S01]  /*0200*/  VIADD R15, R0, 0x200 ;  /* 0x00000200000f7836 */ /* 0x000fe20000000000 */
[----:B------:R-:W-:Y:S01]  /*0210*/  LOP3.LUT R23, R2, 0xfffffe00, RZ, 0xc0, !PT ;  /* 0xfffffe0002177812 */ /* 0x000fe200078ec0ff */
[----:B------:R-:W4:Y:S01]  /*0220*/  @!P0 LDG.E.EL R29, desc[UR4][R8.64] ;  /* 0x00000004081d8981 */ /* 0x000f22000c2e1900 */
[----:B------:R-:W-:Y:S02]  /*0230*/  SGXT R20, R20, 0x1 ;  /* 0x000000011414781a */ /* 0x000fe40000000200 */
[----:B------:R-:W-:Y:S01]  /*0240*/  SHF.R.S32.HI R22, RZ, 0x1f, R15 ;  /* 0x0000001fff167819 */ /* 0x000fe2000001140f */
[----:B------:R-:W-:Y:S01]  /*0250*/  IMAD.IADD R23, R0, 0x1, -R23 ;  /* 0x0000000100177824 */ /* 0x000fe200078e0a17 */
[-C--:B------:R-:W-:Y:S01]  /*0260*/  LEA.HI R20, R20, R15.reuse, RZ, 0x9 ;  /* 0x0000000f14147211 */ /* 0x080fe200078f48ff */
[----:B------:R-:W5:Y:S01]  /*0270*/  @!P0 LDG.E.EL R28, desc[UR4][R8.64] ;  /* 0x00000004081c8981 */ /* 0x000f62000c2e1900 */
[----:B------:R-:W-:-:S02]  /*0280*/  LEA.HI R22, R22, R15, RZ, 0x13 ;  /* 0x0000000f16167211 */ /* 0x000fc400078f98ff */
[----:B------:R-:W-:Y:S02]  /*0290*/  SHF.R.S32.HI R20, RZ, 0x9, R20 ;  /* 0x00000009ff147819 */ /* 0x000fe40000011414 */
[----:B------:R-:W-:Y:S02]  /*02a0*/  SHF.R.S32.HI R21, RZ, 0x13, R22 ;  /* 0x00000013ff157819 */ /* 0x000fe40000011416 */
[----:B------:R-:W-:Y:S02]  /*02b0*/  LEA.HI R11, R20, R20, RZ, 0xa ;  /* 0x00000014140b7211 */ /* 0x000fe400078f50ff */
[----:B------:R-:W-:Y:S01]  /*02c0*/  LOP3.LUT R22, R22, 0xfff80000, RZ, 0xc0, !PT ;  /* 0xfff8000016167812 */ /* 0x000fe200078ec0ff */
[----:B-1----:R-:W-:Y:S01]  /*02d0*/  IMAD.SHL.U32 R16, R21, 0x40000, RZ ;  /* 0x0004000015107824 */ /* 0x002fe200078e00ff */
[----:B------:R-:W-:Y:S02]  /*02e0*/  LOP3.LUT R11, R11, 0xfffffc00, RZ, 0xc0, !PT ;  /* 0xfffffc000b0b7812 */ /* 0x000fe400078ec0ff */
[C---:B------:R-:W-:Y:S01]  /*02f0*/  ISETP.GT.AND P2, PT, R3.reuse, 0x1ff, PT ;  /* 0x000001ff0300780c */ /* 0x040fe20003f44270 */
[----:B------:R-:W-:Y:S01]  /*0300*/  IMAD.SHL.U32 R3, R3, 0x200, RZ ;  /* 0x0000020003037824 */ /* 0x000fe200078e00ff */
[----:B------:R-:W-:Y:S01]  /*0310*/  IADD3 R21, R16, R15, -R22 ;  /* 0x0000000f10157210 */ /* 0x000fe20007ffe816 */
[----:B------:R-:W-:Y:S01]  /*0320*/  IMAD.IADD R11, R20, 0x1, -R11 ;  /* 0x00000001140b7824 */ /* 0x000fe200078e0a0b */
[----:B------:R-:W-:-:S02]  /*0330*/  SHF.R.S32.HI R15, RZ, 0x1f, R14 ;  /* 0x0000001fff0f7819 */ /* 0x000fc4000001140e */
[----:B------:R-:W-:Y:S01]  /*0340*/  IADD3 R14, P3, P4, R3, R23, R14 ;  /* 0x00000017030e7210 */ /* 0x000fe20007c7e00e */
[----:B------:R-:W-:Y:S01]  /*0350*/  IMAD.WIDE R18, R21, 0x4, R18 ;  /* 0x0000000415127825 */ /* 0x000fe200078e0212 */
[----:B------:R-:W-:Y:S02]  /*0360*/  SHF.R.S32.HI R20, RZ, 0x1f, R3 ;  /* 0x0000001fff147819 */ /* 0x000fe40000011403 */
[----:B------:R-:W-:Y:S02]  /*0370*/  CS2R R2, SRZ ;  /* 0x0000000000027805 */ /* 0x000fe4000001ff00 */
[C---:B------:R-:W-:Y:S01]  /*0380*/  ISETP.GE.AND P1, PT, R11.reuse, 0x200, PT ;  /* 0x000002000b00780c */ /* 0x040fe20003f26270 */
[C---:B------:R-:W-:Y:S01]  /*0390*/  IMAD.SHL.U32 R22, R11.reuse, 0x200, RZ ;  /* 0x000002000b167824 */ /* 0x040fe200078e00ff */
[----:B------:R-:W-:Y:S01]  /*03a0*/  SHF.R.S32.HI R17, RZ, 0x1f, R23 ;  /* 0x0000001fff117819 */ /* 0x000fe20000011417 */
[----:B------:R-:W-:Y:S01]  /*03b0*/  IMAD.WIDE R12, R11, 0x4, R12 ;  /* 0x000000040b0c7825 */ /* 0x000fe200078e020c */
[----:B------:R1:W5:Y:S02]  /*03c0*/  @!P0 LDG.E.EL R2, desc[UR4][R8.64] ;  /* 0x0000000408028981 */ /* 0x000364000c2e1900 */
[----:B------:R-:W-:-:S02]  /*03d0*/  IADD3.X R15, R20, R17, R15, P3, P4 ;  /* 0x00000011140f7210 */ /* 0x000fc40001fe840f */
[----:B------:R-:W-:Y:S02]  /*03e0*/  CS2R R20, SRZ ;  /* 0x0000000000147805 */ /* 0x000fe4000001ff00 */
[----:B------:R-:W-:Y:S02]  /*03f0*/  ISETP.GT.AND P3, PT, R11, 0x1ff, PT ;  /* 0x000001ff0b00780c */ /* 0x000fe40003f64270 */
[C---:B------:R-:W-:Y:S01]  /*0400*/  LEA R26, P4, R14.reuse, UR6, 0x2 ;  /* 0x000000060e1a7c11 */ /* 0x040fe2000f8810ff */
[----:B------:R-:W5:Y:S01]  /*0410*/  @!P1 LDG.E.EL R3, desc[UR4][R12.64] ;  /* 0x000000040c039981 */ /* 0x000f62000c2e1900 */
[----:B-1----:R-:W-:Y:S02]  /*0420*/  CS2R R8, SRZ ;  /* 0x0000000000087805 */ /* 0x002fe4000001ff00 */
[----:B------:R-:W-:Y:S01]  /*0430*/  LEA.HI.X R27, R14, UR7, R15, 0x2, P4 ;  /* 0x000000070e1b7c11 */ /* 0x000fe2000a0f140f */
[----:B------:R-:W5:Y:S01]  /*0440*/  @!P1 LDG.E.EL R20, desc[UR4][R12.64] ;  /* 0x000000040c149981 */ /* 0x000f62000c2e1900 */
[----:B------:R-:W-:-:S03]  /*0450*/  CS2R R14, SRZ ;  /* 0x00000000000e7805 */ /* 0x000fc6000001ff00 */
[----:B------:R-:W5:Y:S04]  /*0460*/  @!P1 LDG.E.EL R21, desc[UR4][R12.64] ;  /* 0x000000040c159981 */ /* 0x000f68000c2e1900 */
[----:B------:R1:W5:Y:S02]  /*0470*/  @!P1 LDG.E.EL R24, desc[UR4][R12.64] ;  /* 0x000000040c189981 */ /* 0x000364000c2e1900 */
[----:B-1----:R-:W-:-:S06]  /*0480*/  CS2R R12, SRZ ;  /* 0x00000000000c7805 */ /* 0x002fcc000001ff00 */
[----:B------:R-:W5:Y:S01]  /*0490*/  @P2 LDG.E.128 R12, desc[UR4][R26.64+-0x100000] ;  /* 0xf00000041a0c2981 */ /* 0x000f62000c1e1d00 */
[----:B--2---:R-:W-:Y:S02]  /*04a0*/  SEL R4, R4, RZ, !P0 ;  /* 0x000000ff04047207 */ /* 0x004fe40004000000 */
[----:B---3--:R-:W-:Y:S02]  /*04b0*/  SEL R25, R10, RZ, !P0 ;  /* 0x000000ff0a197207 */ /* 0x008fe40004000000 */
[----:B------:R-:W-:-:S03]  /*04c0*/  CS2R R10, SRZ ;  /* 0x00000000000a7805 */ /* 0x000fc6000001ff00 */
[----:B------:R-:W-:Y:S01]  /*04d0*/  FADD R25, R4, R25 ;  /* 0x0000001904197221 */ /* 0x000fe20000000000 */
[--C-:B------:R-:W-:Y:S02]  /*04e0*/  IADD3 R4, P5, P6, R22, R23, R16.reuse ;  /* 0x0000001716047210 */ /* 0x100fe40007ebe010 */
[----:B------:R1:W2:Y:S01]  /*04f0*/  @!P1 LDG.E.128 R8, desc[UR4][R18.64] ;  /* 0x0000000412089981 */ /* 0x0002a2000c1e1d00 */
[----:B------:R-:W-:Y:S02]  /*0500*/  SHF.R.S32.HI R16, RZ, 0x1f, R16 ;  /* 0x0000001fff107819 */ /* 0x000fe40000011410 */
[----:B------:R-:W-:-:S04]  /*0510*/  SHF.R.S32.HI R22, RZ, 0x1f, R22 ;  /* 0x0000001fff167819 */ /* 0x000fc80000011416 */
[----:B------:R-:W-:Y:S02]  /*0520*/  IADD3.X R17, R22, R17, R16, P5, P6 ;  /* 0x0000001116117210 */ /* 0x000fe40002fec410 */
[C---:B------:R-:W-:Y:S02]  /*0530*/  LEA R22, P4, R4.reuse, UR6, 0x2 ;  /* 0x0000000604167c11 */ /* 0x040fe4000f8810ff */
[----:B-1----:R-:W-:Y:S02]  /*0540*/  CS2R R18, SRZ ;  /* 0x0000000000127805 */ /* 0x002fe4000001ff00 */
[----:B------:R-:W-:Y:S02]  /*0550*/  LEA.HI.X R23, R4, UR7, R17, 0x2, P4 ;  /* 0x0000000704177c11 */ /* 0x000fe4000a0f1411 */
[----:B------:R-:W-:-:S06]  /*0560*/  CS2R R16, SRZ ;  /* 0x0000000000107805 */ /* 0x000fcc000001ff00 */
[----:B------:R-:W3:Y:S01]  /*0570*/  @P3 LDG.E.128 R16, desc[UR4][R22.64+-0x100000] ;  /* 0xf000000416103981 */ /* 0x000ee2000c1e1d00 */
[----:B------:R-:W-:Y:S02]  /*0580*/  SEL R5, R5, RZ, !P0 ;  /* 0x000000ff05057207 */ /* 0x000fe40004000000 */
[----:B----4-:R-:W-:Y:S02]  /*0590*/  SEL R4, R29, RZ, !P0 ;  /* 0x000000ff1d047207 */ /* 0x010fe40004000000 */
[----:B-----5:R-:W-:-:S03]  /*05a0*/  SEL R29, R28, RZ, !P0 ;  /* 0x000000ff1c1d7207 */ /* 0x020fc60004000000 */
[----:B------:R-:W-:Y:S02]  /*05b0*/  FADD R28, R5, R4 ;  /* 0x00000004051c7221 */ /* 0x000fe40000000000 */
[----:B------:R-:W1:Y:S01]  /*05c0*/  LDC.64 R4, c[0x0][0x228] ;  /* 0x00008a00ff047b82 */ /* 0x000e620000000a00 */
[----:B------:R-:W-:Y:S02]  /*05d0*/  SEL R6, R6, RZ, !P0 ;  /* 0x000000ff06067207 */ /* 0x000fe40004000000 */
[----:B------:R-:W-:Y:S02]  /*05e0*/  SEL R7, R7, RZ, !P0 ;  /* 0x000000ff07077207 */ /* 0x000fe40004000000 */
[----:B------:R-:W-:Y:S01]  /*05f0*/  SEL R2, R2, RZ, !P0 ;  /* 0x000000ff02027207 */ /* 0x000fe20004000000 */
[----:B------:R-:W-:Y:S01]  /*0600*/  FADD R6, R6, R29 ;  /* 0x0000001d06067221 */ /* 0x000fe20000000000 */
[----:B------:R-:W-:-:S03]  /*0610*/  SEL R3, R3, RZ, !P1 ;  /* 0x000000ff03037207 */ /* 0x000fc60004800000 */
[----:B------:R-:W-:Y:S01]  /*0620*/  FADD R7, R7, R2 ;  /* 0x0000000207077221 */ /* 0x000fe20000000000 */
[----:B------:R-:W-:Y:S02]  /*0630*/  SEL R21, R21, RZ, !P1 ;  /* 0x000000ff15157207 */ /* 0x000fe40004800000 */
[----:B------:R-:W-:Y:S02]  /*0640*/  SEL R20, R20, RZ, !P1 ;  /* 0x000000ff14147207 */ /* 0x000fe40004800000 */
[----:B------:R-:W-:Y:S02]  /*0650*/  SEL R24, R24, RZ, !P1 ;  /* 0x000000ff18187207 */ /* 0x000fe40004800000 */
[----:B------:R-:W-:Y:S02]  /*0660*/  SEL R12, R12, RZ, P2 ;  /* 0x000000ff0c0c7207 */ /* 0x000fe40001000000 */
[----:B------:R-:W-:Y:S02]  /*0670*/  SEL R13, R13, RZ, P2 ;  /* 0x000000ff0d0d7207 */ /* 0x000fe40001000000 */
[----:B--2---:R-:W-:-:S02]  /*0680*/  SEL R10, R10, RZ, !P1 ;  /* 0x000000ff0a0a7207 */ /* 0x004fc40004800000 */
[----:B------:R-:W-:Y:S02]  /*0690*/  SEL R8, R8, RZ, !P1 ;  /* 0x000000ff08087207 */ /* 0x000fe40004800000 */
[----:B------:R-:W-:Y:S01]  /*06a0*/  SEL R9, R9, RZ, !P1 ;  /* 0x000000ff09097207 */ /* 0x000fe20004800000 */
[----:B------:R-:W-:Y:S01]  /*06b0*/  FADD R10, R10, R21 ;  /* 0x000000150a0a7221 */ /* 0x000fe20000000000 */
[----:B------:R-:W-:Y:S02]  /*06c0*/  SEL R11, R11, RZ, !P1 ;  /* 0x000000ff0b0b7207 */ /* 0x000fe40004800000 */
[----:B------:R-:W-:Y:S02]  /*06d0*/  SEL R21, R14, RZ, P2 ;  /* 0x000000ff0e157207 */ /* 0x000fe40001000000 */
[----:B------:R-:W-:Y:S01]  /*06e0*/  SEL R14, R15, RZ, P2 ;  /* 0x000000ff0f0e7207 */ /* 0x000fe20001000000 */
[----:B------:R-:W-:Y:S01]  /*06f0*/  FADD R8, R8, R3 ;  /* 0x0000000308087221 */ /* 0x000fe20000000000 */
[----:B------:R-:W-:Y:S01]  /*0700*/  FADD R9, R9, R20 ;  /* 0x0000001409097221 */ /* 0x000fe20000000000 */
[----:B------:R-:W-:Y:S01]  /*0710*/  FADD R11, R11, R24 ;  /* 0x000000180b0b7221 */ /* 0x000fe20000000000 */
[----:B-1----:R-:W-:Y:S01]  /*0720*/  IMAD.WIDE R2, R0, 0x4, R4 ;  /* 0x0000000400027825 */ /* 0x002fe200078e0204 */
[----:B------:R-:W-:-:S02]  /*0730*/  SEL R4, R25, R12, !P0 ;  /* 0x0000000c19047207 */ /* 0x000fc40004000000 */
[----:B------:R-:W-:Y:S02]  /*0740*/  SEL R5, R28, R13, !P0 ;  /* 0x0000000d1c057207 */ /* 0x000fe40004000000 */
[----:B------:R-:W-:Y:S02]  /*0750*/  SEL R6, R6, R21, !P0 ;  /* 0x0000001506067207 */ /* 0x000fe40004000000 */
[----:B---3--:R-:W-:Y:S02]  /*0760*/  @P1 SEL R8, R16, RZ, P3 ;  /* 0x000000ff10081207 */ /* 0x008fe40001800000 */
[----:B------:R-:W-:Y:S02]  /*0770*/  @P1 SEL R9, R17, RZ, P3 ;  /* 0x000000ff11091207 */ /* 0x000fe40001800000 */
[----:B------:R-:W-:Y:S02]  /*0780*/  @P1 SEL R10, R18, RZ, P3 ;  /* 0x000000ff120a1207 */ /* 0x000fe40001800000 */
[----:B------:R-:W-:-:S02]  /*0790*/  @P1 SEL R11, R19, RZ, P3 ;  /* 0x000000ff130b1207 */ /* 0x000fc40001800000 */
[----:B------:R-:W-:-:S03]  /*07a0*/  SEL R7, R7, R14, !P0 ;  /* 0x0000000e07077207 */ /* 0x000fc60004000000 */
[----:B------:R-:W-:Y:S04]  /*07b0*/  STG.E.128 desc[UR4][R2.64+0x800], R8 ;  /* 0x0008000802007986 */ /* 0x000fe8000c101d04 */
[----:B------:R-:W-:Y:S01]  /*07c0*/  STG.E.128 desc[UR4][R2.64], R4 ;  /* 0x0000000402007986 */ /* 0x000fe2000c101d04 */
[----:B------:R-:W-:Y:S05]  /*07d0*/  EXIT ;  /* 0x000000000000794d */ /* 0x000fea0003800000 */
.L_x_0:
[----:B------:R-:W-:-:S00]  /*07e0*/  BRA `(.L_x_0) ;  /* 0xfffffffc00fc7947 */ /* 0x000fc0000383ffff */
[----:B------:R-:W-:-:S00]  /*07f0*/  NOP ;  /* 0x0000000000007918 */ /* 0x000fc00000000000 */
        /* <DEDUP_REMOVED lines=8> */
.L_x_1:


//--------------------- .nv.constant0.triton_poi_fused_cat_5 --------------------------
	.section	.nv.constant0.triton_poi_fused_cat_5,"a",@progbits
	.sectionflags	@""
	.align	4
.nv.constant0.triton_poi_fused_cat_5:
	.zero		564
